//
// Generated by NVIDIA NVVM Compiler
//
// Compiler Build ID: CL-36424714
// Cuda compilation tools, release 13.0, V13.0.88
// Based on NVVM 20.0.0
//

.version 9.0
.target sm_100
.address_size 64

	// .globl	add

.visible .entry add(
	.param .u64 .ptr .align 1 add_param_0,
	.param .u64 .ptr .align 1 add_param_1
)
{
	.reg .b16 	%rs<4>;
	.reg .b32 	%r<2>;
	.reg .b64 	%rd<8>;

	ld.param.u64 	%rd1, [add_param_0];
	ld.param.u64 	%rd2, [add_param_1];
	cvta.to.global.u64 	%rd3, %rd1;
	cvta.to.global.u64 	%rd4, %rd2;
	mov.u32 	%r1, %tid.x;
	cvt.u64.u32 	%rd5, %r1;
	add.s64 	%rd6, %rd4, %rd5;
	ld.global.u8 	%rs1, [%rd6];
	add.s64 	%rd7, %rd3, %rd5;
	ld.global.u8 	%rs2, [%rd7];
	add.s16 	%rs3, %rs2, %rs1;
	st.global.u8 	[%rd7], %rs3;
	ret;

}


// ===== COMPILED SASS (sm_100) =====

	.target	sm_100

	.elftype	@"ET_EXEC"


//--------------------- .note.nv.tkinfo           --------------------------
	.section	.note.nv.tkinfo,"",@"SHT_NOTE"
	.sectionflags	@"SHF_NOTE_NV_TKINFO"
	.tkinfo
        /*0018*/ 	.word	0x00000002
        /*0030*/ 	.string	""
        /*0030*/ 	.string	"ptxas"
        /*0030*/ 	.string	"Cuda compilation tools, release 13.0, V13.0.88"
        /*0030*/ 	.string	"Build cuda_13.0.r13.0/compiler.36424714_0"
        /*0030*/ 	.string	"-arch sm_100 -m 64 "



//--------------------- .note.nv.cuinfo           --------------------------
	.section	.note.nv.cuinfo,"",@"SHT_NOTE"
	.sectionflags	@"SHF_NOTE_NV_CUINFO"
        /*0018*/ 	.short	0x0002
        /*001a*/ 	.short	0x0064
        /*001c*/ 	.short	0x0082
	.zero		2


//--------------------- .nv.info                  --------------------------
	.section	.nv.info,"",@"SHT_CUDA_INFO"
	.align	4


	//----- nvinfo : EIATTR_REGCOUNT
	.align		4
        /*0000*/ 	.byte	0x04, 0x2f
        /*0002*/ 	.short	(.L_1 - .L_0)
	.align		4
.L_0:
        /*0004*/ 	.word	index@(add)
        /*0008*/ 	.word	0x0000000a


	//----- nvinfo : EIATTR_FRAME_SIZE
	.align		4
.L_1:
        /*000c*/ 	.byte	0x04, 0x11
        /*000e*/ 	.short	(.L_3 - .L_2)
	.align		4
.L_2:
        /*0010*/ 	.word	index@(add)
        /*0014*/ 	.word	0x00000000


	//----- nvinfo : EIATTR_MIN_STACK_SIZE
	.align		4
.L_3:
        /*0018*/ 	.byte	0x04, 0x12
        /*001a*/ 	.short	(.L_5 - .L_4)
	.align		4
.L_4:
        /*001c*/ 	.word	index@(add)
        /*0020*/ 	.word	0x00000000
.L_5:


//--------------------- .nv.compat                --------------------------
	.section	.nv.compat,"",@"SHT_CUDA_COMPAT_INFO"
	.align	4
        /*0000*/ 	.byte	0x02, 0x09, 0x00, 0x00, 0x02, 0x02, 0x01, 0x00, 0x02, 0x05, 0x05, 0x00, 0x03, 0x07, 0x01, 0x01
        /*0010*/ 	.byte	0x02, 0x03, 0x00, 0x00, 0x02, 0x06, 0x01, 0x00, 0x04, 0x0b, 0x08, 0x00, 0x09, 0x00, 0x00, 0x00
        /*0020*/ 	.byte	0x00, 0x00, 0x00, 0x00


//--------------------- .nv.info.add              --------------------------
	.section	.nv.info.add,"",@"SHT_CUDA_INFO"
	.sectionflags	@""
	.align	4


	//----- nvinfo : EIATTR_CUDA_API_VERSION
	.align		4
        /*0000*/ 	.byte	0x04, 0x37
        /*0002*/ 	.short	(.L_7 - .L_6)
.L_6:
        /*0004*/ 	.word	0x00000082


	//----- nvinfo : EIATTR_KPARAM_INFO
	.align		4
.L_7:
        /*0008*/ 	.byte	0x04, 0x17
        /*000a*/ 	.short	(.L_9 - .L_8)
.L_8:
        /*000c*/ 	.word	0x00000000
        /*0010*/ 	.short	0x0001
        /*0012*/ 	.short	0x0008
        /*0014*/ 	.byte	0x00, 0xf5, 0x21, 0x00


	//----- nvinfo : EIATTR_KPARAM_INFO
	.align		4
.L_9:
        /*0018*/ 	.byte	0x04, 0x17
        /*001a*/ 	.short	(.L_11 - .L_10)
.L_10:
        /*001c*/ 	.word	0x00000000
        /*0020*/ 	.short	0x0000
        /*0022*/ 	.short	0x0000
        /*0024*/ 	.byte	0x00, 0xf5, 0x21, 0x00


	//----- nvinfo : EIATTR_SPARSE_MMA_MASK
	.align		4
.L_11:
        /*0028*/ 	.byte	0x03, 0x50
        /*002a*/ 	.short	0x0000


	//----- nvinfo : EIATTR_MAXREG_COUNT
	.align		4
        /*002c*/ 	.byte	0x03, 0x1b
        /*002e*/ 	.short	0x00ff


	//----- nvinfo : EIATTR_MERCURY_ISA_VERSION
	.align		4
        /*0030*/ 	.byte	0x03, 0x5f
        /*0032*/ 	.short	0x0101


	//----- nvinfo : EIATTR_VRC_CTA_INIT_COUNT
	.align		4
        /*0034*/ 	.byte	0x02, 0x4a
	.zero		1
	.zero		1


	//----- nvinfo : EIATTR_EXIT_INSTR_OFFSETS
	.align		4
        /*0038*/ 	.byte	0x04, 0x1c
        /*003a*/ 	.short	(.L_13 - .L_12)


	//   ....[0]....
.L_12:
        /*003c*/ 	.word	0x000000c0


	//----- nvinfo : EIATTR_CBANK_PARAM_SIZE
	.align		4
.L_13:
        /*0040*/ 	.byte	0x03, 0x19
        /*0042*/ 	.short	0x0010


	//----- nvinfo : EIATTR_PARAM_CBANK
	.align		4
        /*0044*/ 	.byte	0x04, 0x0a
        /*0046*/ 	.short	(.L_15 - .L_14)
	.align		4
.L_14:
        /*0048*/ 	.word	index@(.nv.constant0.add)
        /*004c*/ 	.short	0x0380
        /*004e*/ 	.short	0x0010


	//----- nvinfo : EIATTR_SW_WAR
	.align		4
.L_15:
        /*0050*/ 	.byte	0x04, 0x36
        /*0052*/ 	.short	(.L_17 - .L_16)
.L_16:
        /*0054*/ 	.word	0x00000008
.L_17:


//--------------------- .nv.callgraph             --------------------------
	.section	.nv.callgraph,"",@"SHT_CUDA_CALLGRAPH"
	.align	4
	.sectionentsize	8
	.align		4
        /*0000*/ 	.word	0x00000000
	.align		4
        /*0004*/ 	.word	0xffffffff
	.align		4
        /*0008*/ 	.word	0x00000000
	.align		4
        /*000c*/ 	.word	0xfffffffe
	.align		4
        /*0010*/ 	.word	0x00000000
	.align		4
        /*0014*/ 	.word	0xfffffffd
	.align		4
        /*0018*/ 	.word	0x00000000
	.align		4
        /*001c*/ 	.word	0xfffffffc


//--------------------- .text.add                 --------------------------
	.section	.text.add,"ax",@progbits
	.align	128
        .global         add
        .type           add,@function
        .size           add,(.L_x_1 - add)
        .other          add,@"STO_CUDA_ENTRY STV_DEFAULT"
add:
.text.add:
[----:B------:R-:W-:Y:S01]  /*0000*/  LDC R1, c[0x0][0x37c] ;  /* 0x0000df00ff017b82 */ /* 0x000fe20000000800 */
[----:B------:R-:W0:Y:S01]  /*0010*/  S2R R2, SR_TID.X ;  /* 0x0000000000027919 */ /* 0x000e220000002100 */
[----:B------:R-:W0:Y:S01]  /*0020*/  LDCU.128 UR8, c[0x0][0x380] ;  /* 0x00007000ff0877ac */ /* 0x000e220008000c00 */
[----:B------:R-:W1:Y:S01]  /*0030*/  LDCU.64 UR4, c[0x0][0x358] ;  /* 0x00006b00ff0477ac */ /* 0x000e620008000a00 */
[C---:B0-----:R-:W-:Y:S02]  /*0040*/  IADD3 R4, P0, PT, R2.reuse, UR10, RZ ;  /* 0x0000000a02047c10 */ /* 0x041fe4000ff1e0ff */
[----:B------:R-:W-:-:S03]  /*0050*/  IADD3 R2, P1, PT, R2, UR8, RZ ;  /* 0x0000000802027c10 */ /* 0x000fc6000ff3e0ff */
[----:B------:R-:W-:Y:S01]  /*0060*/  IMAD.X R5, RZ, RZ, UR11, P0 ;  /* 0x0000000bff057e24 */ /* 0x000fe200080e06ff */
[----:B------:R-:W-:-:S04]  /*0070*/  IADD3.X R3, PT, PT, RZ, UR9, RZ, P1, !PT ;  /* 0x00000009ff037c10 */ /* 0x000fc80008ffe4ff */
[----:B-1----:R-:W2:Y:S04]  /*0080*/  LDG.E.U8 R4, desc[UR4][R4.64] ;  /* 0x0000000404047981 */ /* 0x002ea8000c1e1100 */
[----:B------:R-:W2:Y:S02]  /*0090*/  LDG.E.U8 R7, desc[UR4][R2.64] ;  /* 0x0000000402077981 */ /* 0x000ea4000c1e1100 */
[----:B--2---:R-:W-:-:S05]  /*00a0*/  IMAD.IADD R7, R4, 0x1, R7 ;  /* 0x0000000104077824 */ /* 0x004fca00078e0207 */
[----:B------:R-:W-:Y:S01]  /*00b0*/  STG.E.U8 desc[UR4][R2.64], R7 ;  /* 0x0000000702007986 */ /* 0x000fe2000c101104 */
[----:B------:R-:W-:Y:S05]  /*00c0*/  EXIT ;  /* 0x000000000000794d */ /* 0x000fea0003800000 */
.L_x_0:
[----:B------:R-:W-:-:S00]  /*00d0*/  BRA `(.L_x_0) ;  /* 0xfffffffc00fc7947 */ /* 0x000fc0000383ffff */
[----:B------:R-:W-:-:S00]  /*00e0*/  NOP ;  /* 0x0000000000007918 */ /* 0x000fc00000000000 */
        /* <DEDUP_REMOVED lines=9> */
.L_x_1:


//--------------------- .nv.shared.reserved.0     --------------------------
	.section	.nv.shared.reserved.0,"aw",@nobits
	.weak		__nv_reservedSMEM_offset_0_alias
	.size		__nv_reservedSMEM_offset_0_alias, 0, 64
	.other		__nv_reservedSMEM_offset_0_alias,@"STO_CUDA_RESERVED_SHARED STV_DEFAULT"
__nv_reservedSMEM_offset_0_alias:
	.zero		0
	.zero		64


//--------------------- .nv.constant0.add         --------------------------
	.section	.nv.constant0.add,"a",@progbits
	.sectionflags	@""
	.align	4
.nv.constant0.add:
	.zero		912


//--------------------- SYMBOLS --------------------------

	.type		.nv.reservedSmem.offset0,@object
	.size		.nv.reservedSmem.offset0,0x4
